//
// Generated by NVIDIA NVVM Compiler
//
// Compiler Build ID: CL-36424714
// Cuda compilation tools, release 13.0, V13.0.88
// Based on NVVM 20.0.0
//

.version 9.0
.target sm_100
.address_size 64

	// .globl	_Z11printDevicev
.extern .func  (.param .b32 func_retval0) vprintf
(
	.param .b64 vprintf_param_0,
	.param .b64 vprintf_param_1
)
;
.global .align 1 .b8 $str[23] = {32, 84, 104, 114, 101, 97, 100, 32, 37, 100, 32, 115, 97, 121, 115, 32, 72, 101, 108, 108, 111, 10};

.visible .entry _Z11printDevicev()
{
	.local .align 8 .b8 	__local_depot0[8];
	.reg .b64 	%SP;
	.reg .b64 	%SPL;
	.reg .b32 	%r<4>;
	.reg .b64 	%rd<5>;

	mov.u64 	%SPL, __local_depot0;
	cvta.local.u64 	%SP, %SPL;
	add.u64 	%rd1, %SP, 0;
	add.u64 	%rd2, %SPL, 0;
	mov.u32 	%r1, %tid.x;
	st.local.u32 	[%rd2], %r1;
	mov.u64 	%rd3, $str;
	cvta.global.u64 	%rd4, %rd3;
	{ // callseq 0, 0
	.param .b64 param0;
	st.param.b64 	[param0], %rd4;
	.param .b64 param1;
	st.param.b64 	[param1], %rd1;
	.param .b32 retval0;
	call.uni (retval0), 
	vprintf, 
	(
	param0, 
	param1
	);
	ld.param.b32 	%r2, [retval0];
	} // callseq 0
	ret;

}


// ===== COMPILED SASS (sm_100) =====

	.target	sm_100

	.elftype	@"ET_EXEC"


//--------------------- .note.nv.tkinfo           --------------------------
	.section	.note.nv.tkinfo,"",@"SHT_NOTE"
	.sectionflags	@"SHF_NOTE_NV_TKINFO"
	.tkinfo
        /*0018*/ 	.word	0x00000002
        /*0030*/ 	.string	""
        /*0030*/ 	.string	"ptxas"
        /*0030*/ 	.string	"Cuda compilation tools, release 13.0, V13.0.88"
        /*0030*/ 	.string	"Build cuda_13.0.r13.0/compiler.36424714_0"
        /*0030*/ 	.string	"-arch sm_100 -m 64 "



//--------------------- .note.nv.cuinfo           --------------------------
	.section	.note.nv.cuinfo,"",@"SHT_NOTE"
	.sectionflags	@"SHF_NOTE_NV_CUINFO"
        /*0018*/ 	.short	0x0002
        /*001a*/ 	.short	0x0064
        /*001c*/ 	.short	0x0082
	.zero		2


//--------------------- .nv.info                  --------------------------
	.section	.nv.info,"",@"SHT_CUDA_INFO"
	.align	4


	//----- nvinfo : EIATTR_REGCOUNT
	.align		4
        /*0000*/ 	.byte	0x04, 0x2f
        /*0002*/ 	.short	(.L_2 - .L_1)
	.align		4
.L_1:
        /*0004*/ 	.word	index@(_Z11printDevicev)
        /*0008*/ 	.word	0x00000018


	//----- nvinfo : EIATTR_FRAME_SIZE
	.align		4
.L_2:
        /*000c*/ 	.byte	0x04, 0x11
        /*000e*/ 	.short	(.L_4 - .L_3)
	.align		4
.L_3:
        /*0010*/ 	.word	index@(_Z11printDevicev)
        /*0014*/ 	.word	0x00000008


	//----- nvinfo : EIATTR_MIN_STACK_SIZE
	.align		4
.L_4:
        /*0018*/ 	.byte	0x04, 0x12
        /*001a*/ 	.short	(.L_6 - .L_5)
	.align		4
.L_5:
        /*001c*/ 	.word	index@(_Z11printDevicev)
        /*0020*/ 	.word	0x00000008
.L_6:


//--------------------- .nv.compat                --------------------------
	.section	.nv.compat,"",@"SHT_CUDA_COMPAT_INFO"
	.align	4
        /*0000*/ 	.byte	0x02, 0x09, 0x00, 0x00, 0x02, 0x02, 0x01, 0x00, 0x02, 0x05, 0x05, 0x00, 0x03, 0x07, 0x01, 0x01
        /*0010*/ 	.byte	0x02, 0x03, 0x00, 0x00, 0x02, 0x06, 0x01, 0x00, 0x04, 0x0b, 0x08, 0x00, 0x09, 0x00, 0x00, 0x00
        /*0020*/ 	.byte	0x00, 0x00, 0x00, 0x00


//--------------------- .nv.info._Z11printDevicev --------------------------
	.section	.nv.info._Z11printDevicev,"",@"SHT_CUDA_INFO"
	.sectionflags	@""
	.align	4


	//----- nvinfo : EIATTR_CUDA_API_VERSION
	.align		4
        /*0000*/ 	.byte	0x04, 0x37
        /*0002*/ 	.short	(.L_8 - .L_7)
.L_7:
        /*0004*/ 	.word	0x00000082


	//----- nvinfo : EIATTR_SPARSE_MMA_MASK
	.align		4
.L_8:
        /*0008*/ 	.byte	0x03, 0x50
        /*000a*/ 	.short	0x0000


	//----- nvinfo : EIATTR_MAXREG_COUNT
	.align		4
        /*000c*/ 	.byte	0x03, 0x1b
        /*000e*/ 	.short	0x00ff


	//----- nvinfo : EIATTR_EXTERNS
	.align		4
        /*0010*/ 	.byte	0x04, 0x0f
        /*0012*/ 	.short	(.L_10 - .L_9)


	//   ....[0]....
	.align		4
.L_9:
        /*0014*/ 	.word	index@(vprintf)


	//----- nvinfo : EIATTR_MERCURY_ISA_VERSION
	.align		4
.L_10:
        /*0018*/ 	.byte	0x03, 0x5f
        /*001a*/ 	.short	0x0101


	//----- nvinfo : EIATTR_VRC_CTA_INIT_COUNT
	.align		4
        /*001c*/ 	.byte	0x02, 0x4a
	.zero		1
	.zero		1


	//----- nvinfo : EIATTR_SYSCALL_OFFSETS
	.align		4
        /*0020*/ 	.byte	0x04, 0x46
        /*0022*/ 	.short	(.L_12 - .L_11)


	//   ....[0]....
.L_11:
        /*0024*/ 	.word	0x000000e0


	//----- nvinfo : EIATTR_EXIT_INSTR_OFFSETS
	.align		4
.L_12:
        /*0028*/ 	.byte	0x04, 0x1c
        /*002a*/ 	.short	(.L_14 - .L_13)


	//   ....[0]....
.L_13:
        /*002c*/ 	.word	0x000000f0


	//----- nvinfo : EIATTR_SW_WAR
	.align		4
.L_14:
        /*0030*/ 	.byte	0x04, 0x36
        /*0032*/ 	.short	(.L_16 - .L_15)
.L_15:
        /*0034*/ 	.word	0x00000008
.L_16:


//--------------------- .nv.callgraph             --------------------------
	.section	.nv.callgraph,"",@"SHT_CUDA_CALLGRAPH"
	.align	4
	.sectionentsize	8
	.align		4
        /*0000*/ 	.word	0x00000000
	.align		4
        /*0004*/ 	.word	0xffffffff
	.align		4
        /*0008*/ 	.word	index@(_Z11printDevicev)
	.align		4
        /*000c*/ 	.word	index@(vprintf)
	.align		4
        /*0010*/ 	.word	0x00000000
	.align		4
        /*0014*/ 	.word	0xfffffffe
	.align		4
        /*0018*/ 	.word	0x00000000
	.align		4
        /*001c*/ 	.word	0xfffffffd
	.align		4
        /*0020*/ 	.word	0x00000000
	.align		4
        /*0024*/ 	.word	0xfffffffc


//--------------------- .nv.constant4             --------------------------
	.section	.nv.constant4,"a",@progbits
	.align	8
	.align		8
.nv.constant4:
        /*0000*/ 	.dword	vprintf
	.align		8
        /*0008*/ 	.dword	$str


//--------------------- .text._Z11printDevicev    --------------------------
	.section	.text._Z11printDevicev,"ax",@progbits
	.align	128
        .global         _Z11printDevicev
        .type           _Z11printDevicev,@function
        .size           _Z11printDevicev,(.L_x_2 - _Z11printDevicev)
        .other          _Z11printDevicev,@"STO_CUDA_ENTRY STV_DEFAULT"
_Z11printDevicev:
.text._Z11printDevicev:
[----:B------:R-:W0:Y:S01]  /*0000*/  LDC R1, c[0x0][0x37c] ;  /* 0x0000df00ff017b82 */ /* 0x000e220000000800 */
[----:B------:R-:W1:Y:S01]  /*0010*/  S2R R8, SR_TID.X ;  /* 0x0000000000087919 */ /* 0x000e620000002100 */
[----:B0-----:R-:W-:Y:S01]  /*0020*/  VIADD R1, R1, 0xfffffff8 ;  /* 0xfffffff801017836 */ /* 0x001fe20000000000 */
[----:B------:R-:W-:Y:S01]  /*0030*/  MOV R0, 0x0 ;  /* 0x0000000000007802 */ /* 0x000fe20000000f00 */
[----:B------:R-:W0:Y:S04]  /*0040*/  LDCU UR4, c[0x0][0x2f8] ;  /* 0x00005f00ff0477ac */ /* 0x000e280008000800 */
[----:B------:R2:W3:Y:S01]  /*0050*/  LDC.64 R2, c[0x4][R0] ;  /* 0x0100000000027b82 */ /* 0x0004e20000000a00 */
[----:B------:R-:W4:Y:S01]  /*0060*/  LDCU.64 UR6, c[0x4][0x8] ;  /* 0x01000100ff0677ac */ /* 0x000f220008000a00 */
[----:B------:R-:W5:Y:S01]  /*0070*/  LDCU UR5, c[0x0][0x2fc] ;  /* 0x00005f80ff0577ac */ /* 0x000f620008000800 */
[----:B0-----:R-:W-:Y:S01]  /*0080*/  IADD3 R6, P0, PT, R1, UR4, RZ ;  /* 0x0000000401067c10 */ /* 0x001fe2000ff1e0ff */
[----:B----4-:R-:W-:Y:S01]  /*0090*/  IMAD.U32 R4, RZ, RZ, UR6 ;  /* 0x00000006ff047e24 */ /* 0x010fe2000f8e00ff */
[----:B------:R-:W-:-:S03]  /*00a0*/  MOV R5, UR7 ;  /* 0x0000000700057c02 */ /* 0x000fc60008000f00 */
[----:B-----5:R-:W-:Y:S01]  /*00b0*/  IMAD.X R7, RZ, RZ, UR5, P0 ;  /* 0x00000005ff077e24 */ /* 0x020fe200080e06ff */
[----:B-1----:R2:W-:Y:S07]  /*00c0*/  STL [R1], R8 ;  /* 0x0000000801007387 */ /* 0x0025ee0000100800 */
[----:B------:R-:W-:-:S07]  /*00d0*/  LEPC R20, `(.L_x_0) ;  /* 0x000000001014794e */ /* 0x000fce0000000000 */
[----:B--23--:R-:W-:Y:S05]  /*00e0*/  CALL.ABS.NOINC R2 ;  /* 0x0000000002007343 */ /* 0x00cfea0003c00000 */
.L_x_0:
[----:B------:R-:W-:Y:S05]  /*00f0*/  EXIT ;  /* 0x000000000000794d */ /* 0x000fea0003800000 */
.L_x_1:
[----:B------:R-:W-:-:S00]  /*0100*/  BRA `(.L_x_1) ;  /* 0xfffffffc00fc7947 */ /* 0x000fc0000383ffff */
[----:B------:R-:W-:-:S00]  /*0110*/  NOP ;  /* 0x0000000000007918 */ /* 0x000fc00000000000 */
        /* <DEDUP_REMOVED lines=14> */
.L_x_2:


//--------------------- .nv.global.init           --------------------------
	.section	.nv.global.init,"aw",@progbits
.nv.global.init:
	.type		$str,@object
	.size		$str,(.L_0 - $str)
$str:
        /*0000*/ 	.byte	0x20, 0x54, 0x68, 0x72, 0x65, 0x61, 0x64, 0x20, 0x25, 0x64, 0x20, 0x73, 0x61, 0x79, 0x73, 0x20
        /*0010*/ 	.byte	0x48, 0x65, 0x6c, 0x6c, 0x6f, 0x0a, 0x00
.L_0:


//--------------------- .nv.shared.reserved.0     --------------------------
	.section	.nv.shared.reserved.0,"aw",@nobits
	.weak		__nv_reservedSMEM_offset_0_alias
	.size		__nv_reservedSMEM_offset_0_alias, 0, 64
	.other		__nv_reservedSMEM_offset_0_alias,@"STO_CUDA_RESERVED_SHARED STV_DEFAULT"
__nv_reservedSMEM_offset_0_alias:
	.zero		0
	.zero		64


//--------------------- .nv.constant0._Z11printDevicev --------------------------
	.section	.nv.constant0._Z11printDevicev,"a",@progbits
	.sectionflags	@""
	.align	4
.nv.constant0._Z11printDevicev:
	.zero		896


//--------------------- SYMBOLS --------------------------

	.type		.nv.reservedSmem.offset0,@object
	.size		.nv.reservedSmem.offset0,0x4
	.type		vprintf,@function
